//
// Generated by NVIDIA NVVM Compiler
//
// Compiler Build ID: CL-36424714
// Cuda compilation tools, release 13.0, V13.0.88
// Based on NVVM 20.0.0
//

.version 9.0
.target sm_100
.address_size 64

	// .globl	_Z13softmaxKernelPfS_iii
// _ZZ13softmaxKernelPfS_iiiE7max_val has been demoted
// _ZZ13softmaxKernelPfS_iiiE7sum_exp has been demoted
// _ZZ13softmaxKernelPfS_iiiE10buffer_max has been demoted
// _ZZ13softmaxKernelPfS_iiiE10buffer_sum has been demoted

.visible .entry _Z13softmaxKernelPfS_iii(
	.param .u64 .ptr .align 1 _Z13softmaxKernelPfS_iii_param_0,
	.param .u64 .ptr .align 1 _Z13softmaxKernelPfS_iii_param_1,
	.param .u32 _Z13softmaxKernelPfS_iii_param_2,
	.param .u32 _Z13softmaxKernelPfS_iii_param_3,
	.param .u32 _Z13softmaxKernelPfS_iii_param_4
)
{
	.reg .pred 	%p<18>;
	.reg .b32 	%r<40>;
	.reg .b32 	%f<36>;
	.reg .b64 	%rd<12>;
	// demoted variable
	.shared .align 4 .f32 _ZZ13softmaxKernelPfS_iiiE7max_val;
	// demoted variable
	.shared .align 4 .f32 _ZZ13softmaxKernelPfS_iiiE7sum_exp;
	// demoted variable
	.shared .align 4 .b8 _ZZ13softmaxKernelPfS_iiiE10buffer_max[128];
	// demoted variable
	.shared .align 4 .b8 _ZZ13softmaxKernelPfS_iiiE10buffer_sum[128];
	ld.param.u64 	%rd3, [_Z13softmaxKernelPfS_iii_param_0];
	ld.param.u64 	%rd4, [_Z13softmaxKernelPfS_iii_param_1];
	ld.param.u32 	%r20, [_Z13softmaxKernelPfS_iii_param_2];
	ld.param.u32 	%r18, [_Z13softmaxKernelPfS_iii_param_3];
	ld.param.u32 	%r19, [_Z13softmaxKernelPfS_iii_param_4];
	cvta.to.global.u64 	%rd1, %rd3;
	cvta.to.global.u64 	%rd2, %rd4;
	mov.u32 	%r1, %ctaid.z;
	mov.u32 	%r2, %ctaid.y;
	mov.u32 	%r39, %tid.x;
	setp.ge.s32 	%p1, %r1, %r20;
	setp.ge.s32 	%p2, %r2, %r18;
	or.pred  	%p3, %p1, %p2;
	setp.ge.s32 	%p4, %r39, %r19;
	or.pred  	%p5, %p3, %p4;
	@%p5 bra 	$L__BB0_21;
	mad.lo.s32 	%r21, %r18, %r1, %r2;
	mul.lo.s32 	%r4, %r21, %r19;
	mov.f32 	%f34, 0fFF800000;
	mov.u32 	%r5, %ntid.x;
	mov.u32 	%r35, %r39;
$L__BB0_2:
	add.s32 	%r22, %r35, %r4;
	mul.wide.s32 	%rd5, %r22, 4;
	add.s64 	%rd6, %rd1, %rd5;
	ld.global.f32 	%f8, [%rd6];
	setp.gt.f32 	%p6, %f8, %f34;
	selp.f32 	%f34, %f8, %f34, %p6;
	add.s32 	%r35, %r35, %r5;
	setp.lt.s32 	%p7, %r35, %r19;
	@%p7 bra 	$L__BB0_2;
	shl.b32 	%r23, %r39, 2;
	mov.u32 	%r24, _ZZ13softmaxKernelPfS_iiiE10buffer_max;
	add.s32 	%r8, %r24, %r23;
	st.shared.f32 	[%r8], %f34;
	bar.sync 	0;
	setp.lt.u32 	%p8, %r5, 2;
	@%p8 bra 	$L__BB0_8;
	mov.u32 	%r36, %r5;
$L__BB0_5:
	shr.u32 	%r10, %r36, 1;
	setp.ge.u32 	%p9, %r39, %r10;
	@%p9 bra 	$L__BB0_7;
	ld.shared.f32 	%f9, [%r8];
	shl.b32 	%r25, %r10, 2;
	add.s32 	%r26, %r8, %r25;
	ld.shared.f32 	%f10, [%r26];
	max.f32 	%f11, %f9, %f10;
	st.shared.f32 	[%r8], %f11;
$L__BB0_7:
	bar.sync 	0;
	setp.gt.u32 	%p10, %r36, 3;
	mov.u32 	%r36, %r10;
	@%p10 bra 	$L__BB0_5;
$L__BB0_8:
	setp.ne.s32 	%p11, %r39, 0;
	@%p11 bra 	$L__BB0_10;
	ld.shared.f32 	%f12, [_ZZ13softmaxKernelPfS_iiiE10buffer_max];
	st.shared.f32 	[_ZZ13softmaxKernelPfS_iiiE7max_val], %f12;
$L__BB0_10:
	bar.sync 	0;
	mov.f32 	%f35, 0f00000000;
	ld.shared.f32 	%f3, [_ZZ13softmaxKernelPfS_iiiE7max_val];
	mov.u32 	%r37, %r39;
$L__BB0_11:
	add.s32 	%r27, %r37, %r4;
	mul.wide.s32 	%rd7, %r27, 4;
	add.s64 	%rd8, %rd1, %rd7;
	ld.global.f32 	%f14, [%rd8];
	sub.f32 	%f15, %f14, %f3;
	fma.rn.f32 	%f16, %f15, 0f3BBB989D, 0f3F000000;
	cvt.sat.f32.f32 	%f17, %f16;
	mov.f32 	%f18, 0f4B400001;
	mov.f32 	%f19, 0f437C0000;
	fma.rm.f32 	%f20, %f17, %f19, %f18;
	add.f32 	%f21, %f20, 0fCB40007F;
	neg.f32 	%f22, %f21;
	fma.rn.f32 	%f23, %f15, 0f3FB8AA3B, %f22;
	fma.rn.f32 	%f24, %f15, 0f32A57060, %f23;
	mov.b32 	%r28, %f20;
	shl.b32 	%r29, %r28, 23;
	mov.b32 	%f25, %r29;
	ex2.approx.ftz.f32 	%f26, %f24;
	mul.f32 	%f27, %f26, %f25;
	add.s64 	%rd9, %rd2, %rd7;
	st.global.f32 	[%rd9], %f27;
	add.f32 	%f35, %f35, %f27;
	add.s32 	%r37, %r37, %r5;
	setp.lt.s32 	%p12, %r37, %r19;
	@%p12 bra 	$L__BB0_11;
	setp.lt.u32 	%p13, %r5, 2;
	mov.u32 	%r31, _ZZ13softmaxKernelPfS_iiiE10buffer_sum;
	add.s32 	%r13, %r31, %r23;
	st.shared.f32 	[%r13], %f35;
	bar.sync 	0;
	@%p13 bra 	$L__BB0_17;
	mov.u32 	%r38, %r5;
$L__BB0_14:
	shr.u32 	%r15, %r38, 1;
	setp.ge.u32 	%p14, %r39, %r15;
	@%p14 bra 	$L__BB0_16;
	shl.b32 	%r32, %r15, 2;
	add.s32 	%r33, %r13, %r32;
	ld.shared.f32 	%f28, [%r33];
	ld.shared.f32 	%f29, [%r13];
	add.f32 	%f30, %f28, %f29;
	st.shared.f32 	[%r13], %f30;
$L__BB0_16:
	bar.sync 	0;
	setp.gt.u32 	%p15, %r38, 3;
	mov.u32 	%r38, %r15;
	@%p15 bra 	$L__BB0_14;
$L__BB0_17:
	setp.ne.s32 	%p16, %r39, 0;
	@%p16 bra 	$L__BB0_19;
	ld.shared.f32 	%f31, [_ZZ13softmaxKernelPfS_iiiE10buffer_sum];
	st.shared.f32 	[_ZZ13softmaxKernelPfS_iiiE7sum_exp], %f31;
$L__BB0_19:
	bar.sync 	0;
	ld.shared.f32 	%f6, [_ZZ13softmaxKernelPfS_iiiE7sum_exp];
$L__BB0_20:
	add.s32 	%r34, %r39, %r4;
	mul.wide.s32 	%rd10, %r34, 4;
	add.s64 	%rd11, %rd2, %rd10;
	ld.global.f32 	%f32, [%rd11];
	div.rn.f32 	%f33, %f32, %f6;
	st.global.f32 	[%rd11], %f33;
	add.s32 	%r39, %r39, %r5;
	setp.lt.s32 	%p17, %r39, %r19;
	@%p17 bra 	$L__BB0_20;
$L__BB0_21:
	ret;

}


// ===== COMPILED SASS (sm_100) =====

	.target	sm_100

	.elftype	@"ET_EXEC"


//--------------------- .note.nv.tkinfo           --------------------------
	.section	.note.nv.tkinfo,"",@"SHT_NOTE"
	.sectionflags	@"SHF_NOTE_NV_TKINFO"
	.tkinfo
        /*0018*/ 	.word	0x00000002
        /*0030*/ 	.string	""
        /*0030*/ 	.string	"ptxas"
        /*0030*/ 	.string	"Cuda compilation tools, release 13.0, V13.0.88"
        /*0030*/ 	.string	"Build cuda_13.0.r13.0/compiler.36424714_0"
        /*0030*/ 	.string	"-arch sm_100 -m 64 "



//--------------------- .note.nv.cuinfo           --------------------------
	.section	.note.nv.cuinfo,"",@"SHT_NOTE"
	.sectionflags	@"SHF_NOTE_NV_CUINFO"
        /*0018*/ 	.short	0x0002
        /*001a*/ 	.short	0x0064
        /*001c*/ 	.short	0x0082
	.zero		2


//--------------------- .nv.info                  --------------------------
	.section	.nv.info,"",@"SHT_CUDA_INFO"
	.align	4


	//----- nvinfo : EIATTR_REGCOUNT
	.align		4
        /*0000*/ 	.byte	0x04, 0x2f
        /*0002*/ 	.short	(.L_1 - .L_0)
	.align		4
.L_0:
        /*0004*/ 	.word	index@(_Z13softmaxKernelPfS_iii)
        /*0008*/ 	.word	0x00000016


	//----- nvinfo : EIATTR_FRAME_SIZE
	.align		4
.L_1:
        /*000c*/ 	.byte	0x04, 0x11
        /*000e*/ 	.short	(.L_3 - .L_2)
	.align		4
.L_2:
        /*0010*/ 	.word	index@($__internal_0_$__cuda_sm3x_div_rn_noftz_f32_slowpath)
        /*0014*/ 	.word	0x00000000


	//----- nvinfo : EIATTR_FRAME_SIZE
	.align		4
.L_3:
        /*0018*/ 	.byte	0x04, 0x11
        /*001a*/ 	.short	(.L_5 - .L_4)
	.align		4
.L_4:
        /*001c*/ 	.word	index@(_Z13softmaxKernelPfS_iii)
        /*0020*/ 	.word	0x00000000


	//----- nvinfo : EIATTR_MIN_STACK_SIZE
	.align		4
.L_5:
        /*0024*/ 	.byte	0x04, 0x12
        /*0026*/ 	.short	(.L_7 - .L_6)
	.align		4
.L_6:
        /*0028*/ 	.word	index@(_Z13softmaxKernelPfS_iii)
        /*002c*/ 	.word	0x00000000
.L_7:


//--------------------- .nv.compat                --------------------------
	.section	.nv.compat,"",@"SHT_CUDA_COMPAT_INFO"
	.align	4
        /*0000*/ 	.byte	0x02, 0x09, 0x00, 0x00, 0x02, 0x02, 0x01, 0x00, 0x02, 0x05, 0x05, 0x00, 0x03, 0x07, 0x01, 0x01
        /*0010*/ 	.byte	0x02, 0x03, 0x00, 0x00, 0x02, 0x06, 0x01, 0x00, 0x04, 0x0b, 0x08, 0x00, 0x01, 0x00, 0x00, 0x00
        /*0020*/ 	.byte	0x00, 0x00, 0x00, 0x00


//--------------------- .nv.info._Z13softmaxKernelPfS_iii --------------------------
	.section	.nv.info._Z13softmaxKernelPfS_iii,"",@"SHT_CUDA_INFO"
	.sectionflags	@""
	.align	4


	//----- nvinfo : EIATTR_CUDA_API_VERSION
	.align		4
        /*0000*/ 	.byte	0x04, 0x37
        /*0002*/ 	.short	(.L_9 - .L_8)
.L_8:
        /*0004*/ 	.word	0x00000082


	//----- nvinfo : EIATTR_KPARAM_INFO
	.align		4
.L_9:
        /*0008*/ 	.byte	0x04, 0x17
        /*000a*/ 	.short	(.L_11 - .L_10)
.L_10:
        /*000c*/ 	.word	0x00000000
        /*0010*/ 	.short	0x0004
        /*0012*/ 	.short	0x0018
        /*0014*/ 	.byte	0x00, 0xf0, 0x11, 0x00


	//----- nvinfo : EIATTR_KPARAM_INFO
	.align		4
.L_11:
        /*0018*/ 	.byte	0x04, 0x17
        /*001a*/ 	.short	(.L_13 - .L_12)
.L_12:
        /*001c*/ 	.word	0x00000000
        /*0020*/ 	.short	0x0003
        /*0022*/ 	.short	0x0014
        /*0024*/ 	.byte	0x00, 0xf0, 0x11, 0x00


	//----- nvinfo : EIATTR_KPARAM_INFO
	.align		4
.L_13:
        /*0028*/ 	.byte	0x04, 0x17
        /*002a*/ 	.short	(.L_15 - .L_14)
.L_14:
        /*002c*/ 	.word	0x00000000
        /*0030*/ 	.short	0x0002
        /*0032*/ 	.short	0x0010
        /*0034*/ 	.byte	0x00, 0xf0, 0x11, 0x00


	//----- nvinfo : EIATTR_KPARAM_INFO
	.align		4
.L_15:
        /*0038*/ 	.byte	0x04, 0x17
        /*003a*/ 	.short	(.L_17 - .L_16)
.L_16:
        /*003c*/ 	.word	0x00000000
        /*0040*/ 	.short	0x0001
        /*0042*/ 	.short	0x0008
        /*0044*/ 	.byte	0x00, 0xf5, 0x21, 0x00


	//----- nvinfo : EIATTR_KPARAM_INFO
	.align		4
.L_17:
        /*0048*/ 	.byte	0x04, 0x17
        /*004a*/ 	.short	(.L_19 - .L_18)
.L_18:
        /*004c*/ 	.word	0x00000000
        /*0050*/ 	.short	0x0000
        /*0052*/ 	.short	0x0000
        /*0054*/ 	.byte	0x00, 0xf5, 0x21, 0x00


	//----- nvinfo : EIATTR_SPARSE_MMA_MASK
	.align		4
.L_19:
        /*0058*/ 	.byte	0x03, 0x50
        /*005a*/ 	.short	0x0000


	//----- nvinfo : EIATTR_MAXREG_COUNT
	.align		4
        /*005c*/ 	.byte	0x03, 0x1b
        /*005e*/ 	.short	0x00ff


	//----- nvinfo : EIATTR_NUM_BARRIERS
	.align		4
        /*0060*/ 	.byte	0x02, 0x4c
        /*0062*/ 	.byte	0x01
	.zero		1


	//----- nvinfo : EIATTR_MERCURY_ISA_VERSION
	.align		4
        /*0064*/ 	.byte	0x03, 0x5f
        /*0066*/ 	.short	0x0101


	//----- nvinfo : EIATTR_VRC_CTA_INIT_COUNT
	.align		4
        /*0068*/ 	.byte	0x02, 0x4a
	.zero		1
	.zero		1


	//----- nvinfo : EIATTR_EXIT_INSTR_OFFSETS
	.align		4
        /*006c*/ 	.byte	0x04, 0x1c
        /*006e*/ 	.short	(.L_21 - .L_20)


	//   ....[0]....
.L_20:
        /*0070*/ 	.word	0x00000090


	//   ....[1]....
        /*0074*/ 	.word	0x00000830


	//----- nvinfo : EIATTR_CRS_STACK_SIZE
	.align		4
.L_21:
        /*0078*/ 	.byte	0x04, 0x1e
        /*007a*/ 	.short	(.L_23 - .L_22)
.L_22:
        /*007c*/ 	.word	0x00000000


	//----- nvinfo : EIATTR_CBANK_PARAM_SIZE
	.align		4
.L_23:
        /*0080*/ 	.byte	0x03, 0x19
        /*0082*/ 	.short	0x001c


	//----- nvinfo : EIATTR_PARAM_CBANK
	.align		4
        /*0084*/ 	.byte	0x04, 0x0a
        /*0086*/ 	.short	(.L_25 - .L_24)
	.align		4
.L_24:
        /*0088*/ 	.word	index@(.nv.constant0._Z13softmaxKernelPfS_iii)
        /*008c*/ 	.short	0x0380
        /*008e*/ 	.short	0x001c


	//----- nvinfo : EIATTR_SW_WAR
	.align		4
.L_25:
        /*0090*/ 	.byte	0x04, 0x36
        /*0092*/ 	.short	(.L_27 - .L_26)
.L_26:
        /*0094*/ 	.word	0x00000008
.L_27:


//--------------------- .nv.callgraph             --------------------------
	.section	.nv.callgraph,"",@"SHT_CUDA_CALLGRAPH"
	.align	4
	.sectionentsize	8
	.align		4
        /*0000*/ 	.word	0x00000000
	.align		4
        /*0004*/ 	.word	0xffffffff
	.align		4
        /*0008*/ 	.word	0x00000000
	.align		4
        /*000c*/ 	.word	0xfffffffe
	.align		4
        /*0010*/ 	.word	0x00000000
	.align		4
        /*0014*/ 	.word	0xfffffffd
	.align		4
        /*0018*/ 	.word	0x00000000
	.align		4
        /*001c*/ 	.word	0xfffffffc


//--------------------- .text._Z13softmaxKernelPfS_iii --------------------------
	.section	.text._Z13softmaxKernelPfS_iii,"ax",@progbits
	.align	128
        .global         _Z13softmaxKernelPfS_iii
        .type           _Z13softmaxKernelPfS_iii,@function
        .size           _Z13softmaxKernelPfS_iii,(.L_x_23 - _Z13softmaxKernelPfS_iii)
        .other          _Z13softmaxKernelPfS_iii,@"STO_CUDA_ENTRY STV_DEFAULT"
_Z13softmaxKernelPfS_iii:
.text._Z13softmaxKernelPfS_iii:
[----:B------:R-:W-:Y:S01]  /*0000*/  LDC R1, c[0x0][0x37c] ;  /* 0x0000df00ff017b82 */ /* 0x000fe20000000800 */
[----:B------:R-:W0:Y:S07]  /*0010*/  S2R R2, SR_CTAID.Y ;  /* 0x0000000000027919 */ /* 0x000e2e0000002600 */
[----:B------:R-:W0:Y:S01]  /*0020*/  LDC.64 R6, c[0x0][0x390] ;  /* 0x0000e400ff067b82 */ /* 0x000e220000000a00 */
[----:B------:R-:W1:Y:S01]  /*0030*/  LDCU UR5, c[0x0][0x398] ;  /* 0x00007300ff0577ac */ /* 0x000e620008000800 */
[----:B------:R-:W1:Y:S06]  /*0040*/  S2R R5, SR_TID.X ;  /* 0x0000000000057919 */ /* 0x000e6c0000002100 */
[----:B------:R-:W2:Y:S01]  /*0050*/  S2UR UR4, SR_CTAID.Z ;  /* 0x00000000000479c3 */ /* 0x000ea20000002700 */
[----:B0-----:R-:W-:-:S04]  /*0060*/  ISETP.GE.AND P0, PT, R2, R7, PT ;  /* 0x000000070200720c */ /* 0x001fc80003f06270 */
[----:B--2---:R-:W-:-:S04]  /*0070*/  ISETP.LE.OR P0, PT, R6, UR4, P0 ;  /* 0x0000000406007c0c */ /* 0x004fc80008703670 */
[----:B-1----:R-:W-:-:S13]  /*0080*/  ISETP.GE.OR P0, PT, R5, UR5, P0 ;  /* 0x0000000505007c0c */ /* 0x002fda0008706670 */
[----:B------:R-:W-:Y:S05]  /*0090*/  @P0 EXIT ;  /* 0x000000000000094d */ /* 0x000fea0003800000 */
[----:B------:R-:W0:Y:S01]  /*00a0*/  LDC.64 R8, c[0x0][0x380] ;  /* 0x0000e000ff087b82 */ /* 0x000e220000000a00 */
[----:B------:R-:W-:Y:S01]  /*00b0*/  BSSY.RECONVERGENT B0, `(.L_x_0) ;  /* 0x000000e000007945 */ /* 0x000fe20003800200 */
[----:B------:R-:W-:Y:S01]  /*00c0*/  IMAD R2, R7, UR4, R2 ;  /* 0x0000000407027c24 */ /* 0x000fe2000f8e0202 */
[----:B------:R-:W1:Y:S01]  /*00d0*/  LDCU UR8, c[0x0][0x360] ;  /* 0x00006c00ff0877ac */ /* 0x000e620008000800 */
[----:B------:R-:W-:Y:S02]  /*00e0*/  IMAD.MOV.U32 R0, RZ, RZ, -0x800000 ;  /* 0xff800000ff007424 */ /* 0x000fe400078e00ff */
[----:B------:R-:W-:Y:S01]  /*00f0*/  IMAD.MOV.U32 R3, RZ, RZ, R5 ;  /* 0x000000ffff037224 */ /* 0x000fe200078e0005 */
[----:B------:R-:W2:Y:S06]  /*0100*/  LDCU.64 UR10, c[0x0][0x358] ;  /* 0x00006b00ff0a77ac */ /* 0x000eac0008000a00 */
.L_x_1:
[----:B------:R-:W-:-:S04]  /*0110*/  IMAD R7, R2, UR5, R3 ;  /* 0x0000000502077c24 */ /* 0x000fc8000f8e0203 */
[----:B0-----:R-:W-:-:S06]  /*0120*/  IMAD.WIDE R6, R7, 0x4, R8 ;  /* 0x0000000407067825 */ /* 0x001fcc00078e0208 */
[----:B--2---:R-:W2:Y:S01]  /*0130*/  LDG.E R7, desc[UR10][R6.64] ;  /* 0x0000000a06077981 */ /* 0x004ea2000c1e1900 */
[----:B-1----:R-:W-:-:S05]  /*0140*/  VIADD R3, R3, UR8 ;  /* 0x0000000803037c36 */ /* 0x002fca0008000000 */
[----:B------:R-:W-:Y:S02]  /*0150*/  ISETP.GE.AND P1, PT, R3, UR5, PT ;  /* 0x0000000503007c0c */ /* 0x000fe4000bf26270 */
[----:B--2---:R-:W-:-:S04]  /*0160*/  FSETP.GT.AND P0, PT, R7, R0, PT ;  /* 0x000000000700720b */ /* 0x004fc80003f04000 */
[----:B------:R-:W-:-:S07]  /*0170*/  FSEL R0, R7, R0, P0 ;  /* 0x0000000007007208 */ /* 0x000fce0000000000 */
[----:B------:R-:W-:Y:S05]  /*0180*/  @!P1 BRA `(.L_x_1) ;  /* 0xfffffffc00e09947 */ /* 0x000fea000383ffff */
[----:B------:R-:W-:Y:S05]  /*0190*/  BSYNC.RECONVERGENT B0 ;  /* 0x0000000000007941 */ /* 0x000fea0003800200 */
.L_x_0:
[----:B------:R-:W0:Y:S01]  /*01a0*/  S2UR UR5, SR_CgaCtaId ;  /* 0x00000000000579c3 */ /* 0x000e220000008800 */
[----:B------:R-:W-:Y:S01]  /*01b0*/  UMOV UR4, 0x400 ;  /* 0x0000040000047882 */ /* 0x000fe20000000000 */
[----:B------:R-:W-:Y:S01]  /*01c0*/  UISETP.GE.U32.AND UP0, UPT, UR8, 0x2, UPT ;  /* 0x000000020800788c */ /* 0x000fe2000bf06070 */
[----:B------:R-:W-:Y:S01]  /*01d0*/  ISETP.NE.AND P1, PT, R5, RZ, PT ;  /* 0x000000ff0500720c */ /* 0x000fe20003f25270 */
[----:B------:R-:W-:-:S04]  /*01e0*/  UIADD3 UR4, UPT, UPT, UR4, 0x8, URZ ;  /* 0x0000000804047890 */ /* 0x000fc8000fffe0ff */
[----:B------:R-:W1:Y:S01]  /*01f0*/  S2UR UR6, SR_CgaCtaId ;  /* 0x00000000000679c3 */ /* 0x000e620000008800 */
[----:B0-----:R-:W-:-:S03]  /*0200*/  ULEA UR4, UR5, UR4, 0x18 ;  /* 0x0000000405047291 */ /* 0x001fc6000f8ec0ff */
[----:B------:R-:W-:-:S03]  /*0210*/  UMOV UR5, 0x400 ;  /* 0x0000040000057882 */ /* 0x000fc60000000000 */
[----:B------:R-:W-:Y:S01]  /*0220*/  LEA R6, R5, UR4, 0x2 ;  /* 0x0000000405067c11 */ /* 0x000fe2000f8e10ff */
[----:B-1----:R-:W-:-:S04]  /*0230*/  ULEA UR7, UR6, UR5, 0x18 ;  /* 0x0000000506077291 */ /* 0x002fc8000f8ec0ff */
[----:B------:R0:W-:Y:S01]  /*0240*/  STS [R6], R0 ;  /* 0x0000000006007388 */ /* 0x0001e20000000800 */
[----:B------:R-:W-:Y:S06]  /*0250*/  BAR.SYNC.DEFER_BLOCKING 0x0 ;  /* 0x0000000000007b1d */ /* 0x000fec0000010000 */
[----:B------:R-:W-:Y:S05]  /*0260*/  BRA.U !UP0, `(.L_x_2) ;  /* 0x0000000108307547 */ /* 0x000fea000b800000 */
[----:B0-----:R-:W-:-:S07]  /*0270*/  IMAD.U32 R0, RZ, RZ, UR8 ;  /* 0x00000008ff007e24 */ /* 0x001fce000f8e00ff */
.L_x_3:
[----:B------:R-:W-:-:S04]  /*0280*/  SHF.R.U32.HI R7, RZ, 0x1, R0 ;  /* 0x00000001ff077819 */ /* 0x000fc80000011600 */
[----:B------:R-:W-:-:S13]  /*0290*/  ISETP.GE.U32.AND P0, PT, R5, R7, PT ;  /* 0x000000070500720c */ /* 0x000fda0003f06070 */
[----:B------:R-:W-:Y:S01]  /*02a0*/  @!P0 IMAD R4, R7, 0x4, R6 ;  /* 0x0000000407048824 */ /* 0x000fe200078e0206 */
[----:B------:R-:W-:Y:S05]  /*02b0*/  @!P0 LDS R3, [R6] ;  /* 0x0000000006038984 */ /* 0x000fea0000000800 */
[----:B------:R-:W0:Y:S02]  /*02c0*/  @!P0 LDS R4, [R4] ;  /* 0x0000000004048984 */ /* 0x000e240000000800 */
[----:B0-----:R-:W-:-:S05]  /*02d0*/  @!P0 FMNMX R3, R3, R4, !PT ;  /* 0x0000000403038209 */ /* 0x001fca0007800000 */
[----:B------:R1:W-:Y:S01]  /*02e0*/  @!P0 STS [R6], R3 ;  /* 0x0000000306008388 */ /* 0x0003e20000000800 */
[----:B------:R-:W-:Y:S01]  /*02f0*/  BAR.SYNC.DEFER_BLOCKING 0x0 ;  /* 0x0000000000007b1d */ /* 0x000fe20000010000 */
[----:B------:R-:W-:Y:S01]  /*0300*/  ISETP.GT.U32.AND P0, PT, R0, 0x3, PT ;  /* 0x000000030000780c */ /* 0x000fe20003f04070 */
[----:B------:R-:W-:-:S12]  /*0310*/  IMAD.MOV.U32 R0, RZ, RZ, R7 ;  /* 0x000000ffff007224 */ /* 0x000fd800078e0007 */
[----:B-1----:R-:W-:Y:S05]  /*0320*/  @P0 BRA `(.L_x_3) ;  /* 0xfffffffc00d40947 */ /* 0x002fea000383ffff */
.L_x_2:
[----:B0-----:R-:W0:Y:S01]  /*0330*/  @!P1 LDS R0, [UR7+0x8] ;  /* 0x00000807ff009984 */ /* 0x001e220008000800 */
[----:B------:R-:W1:Y:S01]  /*0340*/  LDC.64 R6, c[0x0][0x380] ;  /* 0x0000e000ff067b82 */ /* 0x000e620000000a00 */
[----:B------:R-:W-:Y:S01]  /*0350*/  BSSY.RECONVERGENT B0, `(.L_x_4) ;  /* 0x000001c000007945 */ /* 0x000fe20003800200 */
[----:B------:R-:W-:Y:S01]  /*0360*/  IMAD.MOV.U32 R4, RZ, RZ, RZ ;  /* 0x000000ffff047224 */ /* 0x000fe200078e00ff */
[----:B------:R-:W2:Y:S01]  /*0370*/  LDCU UR4, c[0x0][0x398] ;  /* 0x00007300ff0477ac */ /* 0x000ea20008000800 */
[----:B------:R-:W-:-:S04]  /*0380*/  IMAD.MOV.U32 R13, RZ, RZ, R5 ;  /* 0x000000ffff0d7224 */ /* 0x000fc800078e0005 */
[----:B------:R-:W3:Y:S01]  /*0390*/  LDC.64 R8, c[0x0][0x388] ;  /* 0x0000e200ff087b82 */ /* 0x000ee20000000a00 */
[----:B0-----:R0:W-:Y:S07]  /*03a0*/  @!P1 STS [UR7], R0 ;  /* 0x00000000ff009988 */ /* 0x0011ee0008000807 */
[----:B------:R-:W-:Y:S06]  /*03b0*/  BAR.SYNC.DEFER_BLOCKING 0x0 ;  /* 0x0000000000007b1d */ /* 0x000fec0000010000 */
[----:B0-2---:R-:W4:Y:S02]  /*03c0*/  LDS R3, [UR7] ;  /* 0x00000007ff037984 */ /* 0x005f240008000800 */
.L_x_5:
[----:B0-----:R-:W-:-:S04]  /*03d0*/  IMAD R15, R2, UR4, R13 ;  /* 0x00000004020f7c24 */ /* 0x001fc8000f8e020d */
[----:B-1----:R-:W-:-:S06]  /*03e0*/  IMAD.WIDE R10, R15, 0x4, R6 ;  /* 0x000000040f0a7825 */ /* 0x002fcc00078e0206 */
[----:B------:R-:W4:Y:S01]  /*03f0*/  LDG.E R10, desc[UR10][R10.64] ;  /* 0x0000000a0a0a7981 */ /* 0x000f22000c1e1900 */
[----:B------:R-:W-:Y:S02]  /*0400*/  HFMA2 R19, -RZ, RZ, 3.7421875, 0 ;  /* 0x437c0000ff137431 */ /* 0x000fe400000001ff */
[----:B------:R-:W-:Y:S02]  /*0410*/  IMAD.MOV.U32 R17, RZ, RZ, 0x3bbb989d ;  /* 0x3bbb989dff117424 */ /* 0x000fe400078e00ff */
[----:B------:R-:W-:-:S05]  /*0420*/  VIADD R13, R13, UR8 ;  /* 0x000000080d0d7c36 */ /* 0x000fca0008000000 */
[----:B------:R-:W-:Y:S01]  /*0430*/  ISETP.GE.AND P0, PT, R13, UR4, PT ;  /* 0x000000040d007c0c */ /* 0x000fe2000bf06270 */
[----:B----4-:R-:W-:Y:S01]  /*0440*/  FADD R0, -R3, R10 ;  /* 0x0000000a03007221 */ /* 0x010fe20000000100 */
[----:B---3--:R-:W-:-:S04]  /*0450*/  IMAD.WIDE R10, R15, 0x4, R8 ;  /* 0x000000040f0a7825 */ /* 0x008fc800078e0208 */
[----:B------:R-:W-:-:S04]  /*0460*/  FFMA.SAT R12, R0, R17, 0.5 ;  /* 0x3f000000000c7423 */ /* 0x000fc80000002011 */
[----:B------:R-:W-:-:S04]  /*0470*/  FFMA.RM R12, R12, R19, 12582913 ;  /* 0x4b4000010c0c7423 */ /* 0x000fc80000004013 */
[C---:B------:R-:W-:Y:S01]  /*0480*/  FADD R17, R12.reuse, -12583039 ;  /* 0xcb40007f0c117421 */ /* 0x040fe20000000000 */
[----:B------:R-:W-:-:S03]  /*0490*/  IMAD.SHL.U32 R12, R12, 0x800000, RZ ;  /* 0x008000000c0c7824 */ /* 0x000fc600078e00ff */
[----:B------:R-:W-:-:S04]  /*04a0*/  FFMA R17, R0, 1.4426950216293334961, -R17 ;  /* 0x3fb8aa3b00117823 */ /* 0x000fc80000000811 */
[----:B------:R-:W-:-:S06]  /*04b0*/  FFMA R17, R0, 1.925963033500011079e-08, R17 ;  /* 0x32a5706000117823 */ /* 0x000fcc0000000011 */
[----:B------:R-:W0:Y:S02]  /*04c0*/  MUFU.EX2 R17, R17 ;  /* 0x0000001100117308 */ /* 0x000e240000000800 */
[----:B0-----:R-:W-:-:S04]  /*04d0*/  FMUL R15, R12, R17 ;  /* 0x000000110c0f7220 */ /* 0x001fc80000400000 */
[----:B------:R-:W-:Y:S01]  /*04e0*/  FADD R4, R15, R4 ;  /* 0x000000040f047221 */ /* 0x000fe20000000000 */
[----:B------:R0:W-:Y:S01]  /*04f0*/  STG.E desc[UR10][R10.64], R15 ;  /* 0x0000000f0a007986 */ /* 0x0001e2000c10190a */
[----:B------:R-:W-:Y:S05]  /*0500*/  @!P0 BRA `(.L_x_5) ;  /* 0xfffffffc00b08947 */ /* 0x000fea000383ffff */
[----:B------:R-:W-:Y:S05]  /*0510*/  BSYNC.RECONVERGENT B0 ;  /* 0x0000000000007941 */ /* 0x000fea0003800200 */
.L_x_4:
[----:B------:R-:W-:Y:S01]  /*0520*/  UIADD3 UR4, UPT, UPT, UR5, 0x88, URZ ;  /* 0x0000008805047890 */ /* 0x000fe2000fffe0ff */
[----:B------:R-:W1:Y:S01]  /*0530*/  S2UR UR7, SR_CgaCtaId ;  /* 0x00000000000779c3 */ /* 0x000e620000008800 */
[----:B------:R-:W-:Y:S01]  /*0540*/  UISETP.GE.U32.AND UP0, UPT, UR8, 0x2, UPT ;  /* 0x000000020800788c */ /* 0x000fe2000bf06070 */
[----:B------:R-:W-:Y:S01]  /*0550*/  ISETP.NE.AND P1, PT, R5, RZ, PT ;  /* 0x000000ff0500720c */ /* 0x000fe20003f25270 */
[----:B------:R-:W-:Y:S01]  /*0560*/  ULEA UR4, UR6, UR4, 0x18 ;  /* 0x0000000406047291 */ /* 0x000fe2000f8ec0ff */
[----:B------:R-:W-:-:S05]  /*0570*/  UMOV UR5, 0x400 ;  /* 0x0000040000057882 */ /* 0x000fca0000000000 */
[----:B------:R-:W-:-:S05]  /*0580*/  LEA R7, R5, UR4, 0x2 ;  /* 0x0000000405077c11 */ /* 0x000fca000f8e10ff */
[----:B------:R2:W-:Y:S01]  /*0590*/  STS [R7], R4 ;  /* 0x0000000407007388 */ /* 0x0005e20000000800 */
[----:B-1----:R-:W-:Y:S01]  /*05a0*/  ULEA UR5, UR7, UR5, 0x18 ;  /* 0x0000000507057291 */ /* 0x002fe2000f8ec0ff */
[----:B------:R-:W-:Y:S06]  /*05b0*/  BAR.SYNC.DEFER_BLOCKING 0x0 ;  /* 0x0000000000007b1d */ /* 0x000fec0000010000 */
[----:B--2---:R-:W-:Y:S05]  /*05c0*/  BRA.U !UP0, `(.L_x_6) ;  /* 0x0000000108307547 */ /* 0x004fea000b800000 */
[----:B------:R-:W-:-:S07]  /*05d0*/  IMAD.U32 R0, RZ, RZ, UR8 ;  /* 0x00000008ff007e24 */ /* 0x000fce000f8e00ff */
.L_x_7:
[----:B------:R-:W-:-:S04]  /*05e0*/  SHF.R.U32.HI R6, RZ, 0x1, R0 ;  /* 0x00000001ff067819 */ /* 0x000fc80000011600 */
[----:B------:R-:W-:-:S13]  /*05f0*/  ISETP.GE.U32.AND P0, PT, R5, R6, PT ;  /* 0x000000060500720c */ /* 0x000fda0003f06070 */
[----:B------:R-:W-:Y:S01]  /*0600*/  @!P0 IMAD R3, R6, 0x4, R7 ;  /* 0x0000000406038824 */ /* 0x000fe200078e0207 */
[----:B------:R-:W-:Y:S05]  /*0610*/  @!P0 LDS R4, [R7] ;  /* 0x0000000007048984 */ /* 0x000fea0000000800 */
[----:B------:R-:W1:Y:S02]  /*0620*/  @!P0 LDS R3, [R3] ;  /* 0x0000000003038984 */ /* 0x000e640000000800 */
[----:B-1----:R-:W-:-:S05]  /*0630*/  @!P0 FADD R4, R3, R4 ;  /* 0x0000000403048221 */ /* 0x002fca0000000000 */
[----:B------:R1:W-:Y:S01]  /*0640*/  @!P0 STS [R7], R4 ;  /* 0x0000000407008388 */ /* 0x0003e20000000800 */
[----:B------:R-:W-:Y:S01]  /*0650*/  BAR.SYNC.DEFER_BLOCKING 0x0 ;  /* 0x0000000000007b1d */ /* 0x000fe20000010000 */
[----:B------:R-:W-:Y:S01]  /*0660*/  ISETP.GT.U32.AND P0, PT, R0, 0x3, PT ;  /* 0x000000030000780c */ /* 0x000fe20003f04070 */
[----:B------:R-:W-:-:S12]  /*0670*/  IMAD.MOV.U32 R0, RZ, RZ, R6 ;  /* 0x000000ffff007224 */ /* 0x000fd800078e0006 */
[----:B-1----:R-:W-:Y:S05]  /*0680*/  @P0 BRA `(.L_x_7) ;  /* 0xfffffffc00d40947 */ /* 0x002fea000383ffff */
.L_x_6:
[----:B------:R-:W1:Y:S01]  /*0690*/  @!P1 LDS R0, [UR5+0x88] ;  /* 0x00008805ff009984 */ /* 0x000e620008000800 */
[----:B------:R-:W2:Y:S01]  /*06a0*/  LDC.64 R6, c[0x0][0x388] ;  /* 0x0000e200ff067b82 */ /* 0x000ea20000000a00 */
[----:B------:R-:W3:Y:S02]  /*06b0*/  LDCU UR4, c[0x0][0x398] ;  /* 0x00007300ff0477ac */ /* 0x000ee40008000800 */
[----:B-1----:R1:W-:Y:S05]  /*06c0*/  @!P1 STS [UR5+0x4], R0 ;  /* 0x00000400ff009988 */ /* 0x0023ea0008000805 */
[----:B------:R-:W-:Y:S06]  /*06d0*/  BAR.SYNC.DEFER_BLOCKING 0x0 ;  /* 0x0000000000007b1d */ /* 0x000fec0000010000 */
[----:B---3--:R-:W4:Y:S02]  /*06e0*/  LDS R3, [UR5+0x4] ;  /* 0x00000405ff037984 */ /* 0x008f240008000800 */
.L_x_10:
[----:B------:R-:W-:-:S04]  /*06f0*/  IMAD R9, R2, UR4, R5 ;  /* 0x0000000402097c24 */ /* 0x000fc8000f8e0205 */
[----:B--2---:R-:W-:-:S05]  /*0700*/  IMAD.WIDE R8, R9, 0x4, R6 ;  /* 0x0000000409087825 */ /* 0x004fca00078e0206 */
[----:B-1----:R-:W2:Y:S01]  /*0710*/  LDG.E R0, desc[UR10][R8.64] ;  /* 0x0000000a08007981 */ /* 0x002ea2000c1e1900 */
[----:B----4-:R-:W0:Y:S01]  /*0720*/  MUFU.RCP R4, R3 ;  /* 0x0000000300047308 */ /* 0x010e220000001000 */
[----:B------:R-:W-:Y:S01]  /*0730*/  BSSY.RECONVERGENT B0, `(.L_x_8) ;  /* 0x000000b000007945 */ /* 0x000fe20003800200 */
[----:B0-----:R-:W-:-:S04]  /*0740*/  FFMA R11, -R3, R4, 1 ;  /* 0x3f800000030b7423 */ /* 0x001fc80000000104 */
[----:B------:R-:W-:Y:S02]  /*0750*/  FFMA R11, R4, R11, R4 ;  /* 0x0000000b040b7223 */ /* 0x000fe40000000004 */
[----:B--2---:R-:W0:Y:S02]  /*0760*/  FCHK P0, R0, R3 ;  /* 0x0000000300007302 */ /* 0x004e240000000000 */
[----:B------:R-:W-:-:S04]  /*0770*/  FFMA R4, R0, R11, RZ ;  /* 0x0000000b00047223 */ /* 0x000fc800000000ff */
[----:B------:R-:W-:-:S04]  /*0780*/  FFMA R10, -R3, R4, R0 ;  /* 0x00000004030a7223 */ /* 0x000fc80000000100 */
[----:B------:R-:W-:Y:S01]  /*0790*/  FFMA R11, R11, R10, R4 ;  /* 0x0000000a0b0b7223 */ /* 0x000fe20000000004 */
[----:B0-----:R-:W-:Y:S06]  /*07a0*/  @!P0 BRA `(.L_x_9) ;  /* 0x00000000000c8947 */ /* 0x001fec0003800000 */
[----:B------:R-:W-:-:S07]  /*07b0*/  MOV R4, 0x7d0 ;  /* 0x000007d000047802 */ /* 0x000fce0000000f00 */
[----:B------:R-:W-:Y:S05]  /*07c0*/  CALL.REL.NOINC `($__internal_0_$__cuda_sm3x_div_rn_noftz_f32_slowpath) ;  /* 0x00000000001c7944 */ /* 0x000fea0003c00000 */
[----:B------:R-:W-:-:S07]  /*07d0*/  IMAD.MOV.U32 R11, RZ, RZ, R0 ;  /* 0x000000ffff0b7224 */ /* 0x000fce00078e0000 */
.L_x_9:
[----:B------:R-:W-:Y:S05]  /*07e0*/  BSYNC.RECONVERGENT B0 ;  /* 0x0000000000007941 */ /* 0x000fea0003800200 */
.L_x_8:
[----:B------:R3:W-:Y:S01]  /*07f0*/  STG.E desc[UR10][R8.64], R11 ;  /* 0x0000000b08007986 */ /* 0x0007e2000c10190a */
[----:B------:R-:W-:-:S04]  /*0800*/  IADD3 R5, PT, PT, R5, UR8, RZ ;  /* 0x0000000805057c10 */ /* 0x000fc8000fffe0ff */
[----:B------:R-:W-:-:S13]  /*0810*/  ISETP.GE.AND P0, PT, R5, UR4, PT ;  /* 0x0000000405007c0c */ /* 0x000fda000bf06270 */
[----:B---3--:R-:W-:Y:S05]  /*0820*/  @!P0 BRA `(.L_x_10) ;  /* 0xfffffffc00b08947 */ /* 0x008fea000383ffff */
[----:B------:R-:W-:Y:S05]  /*0830*/  EXIT ;  /* 0x000000000000794d */ /* 0x000fea0003800000 */
        .weak           $__internal_0_$__cuda_sm3x_div_rn_noftz_f32_slowpath
        .type           $__internal_0_$__cuda_sm3x_div_rn_noftz_f32_slowpath,@function
        .size           $__internal_0_$__cuda_sm3x_div_rn_noftz_f32_slowpath,(.L_x_23 - $__internal_0_$__cuda_sm3x_div_rn_noftz_f32_slowpath)
$__internal_0_$__cuda_sm3x_div_rn_noftz_f32_slowpath:
[--C-:B------:R-:W-:Y:S01]  /*0840*/  SHF.R.U32.HI R11, RZ, 0x17, R3.reuse ;  /* 0x00000017ff0b7819 */ /* 0x100fe20000011603 */
[----:B------:R-:W-:Y:S01]  /*0850*/  BSSY.RECONVERGENT B1, `(.L_x_11) ;  /* 0x0000064000017945 */ /* 0x000fe20003800200 */
[--C-:B------:R-:W-:Y:S01]  /*0860*/  SHF.R.U32.HI R10, RZ, 0x17, R0.reuse ;  /* 0x00000017ff0a7819 */ /* 0x100fe20000011600 */
[----:B------:R-:W-:Y:S01]  /*0870*/  IMAD.MOV.U32 R12, RZ, RZ, R0 ;  /* 0x000000ffff0c7224 */ /* 0x000fe200078e0000 */
[----:B------:R-:W-:Y:S01]  /*0880*/  LOP3.LUT R11, R11, 0xff, RZ, 0xc0, !PT ;  /* 0x000000ff0b0b7812 */ /* 0x000fe200078ec0ff */
[----:B------:R-:W-:Y:S01]  /*0890*/  IMAD.MOV.U32 R13, RZ, RZ, R3 ;  /* 0x000000ffff0d7224 */ /* 0x000fe200078e0003 */
[----:B------:R-:W-:-:S03]  /*08a0*/  LOP3.LUT R16, R10, 0xff, RZ, 0xc0, !PT ;  /* 0x000000ff0a107812 */ /* 0x000fc600078ec0ff */
[----:B------:R-:W-:Y:S02]  /*08b0*/  VIADD R14, R11, 0xffffffff ;  /* 0xffffffff0b0e7836 */ /* 0x000fe40000000000 */
[----:B------:R-:W-:-:S03]  /*08c0*/  VIADD R15, R16, 0xffffffff ;  /* 0xffffffff100f7836 */ /* 0x000fc60000000000 */
[----:B------:R-:W-:-:S04]  /*08d0*/  ISETP.GT.U32.AND P0, PT, R14, 0xfd, PT ;  /* 0x000000fd0e00780c */ /* 0x000fc80003f04070 */
[----:B------:R-:W-:-:S13]  /*08e0*/  ISETP.GT.U32.OR P0, PT, R15, 0xfd, P0 ;  /* 0x000000fd0f00780c */ /* 0x000fda0000704470 */
[----:B------:R-:W-:Y:S01]  /*08f0*/  @!P0 IMAD.MOV.U32 R10, RZ, RZ, RZ ;  /* 0x000000ffff0a8224 */ /* 0x000fe200078e00ff */
[----:B------:R-:W-:Y:S06]  /*0900*/  @!P0 BRA `(.L_x_12) ;  /* 0x00000000005c8947 */ /* 0x000fec0003800000 */
[----:B------:R-:W-:Y:S02]  /*0910*/  FSETP.GTU.FTZ.AND P1, PT, |R3|, +INF , PT ;  /* 0x7f8000000300780b */ /* 0x000fe40003f3c200 */
[----:B------:R-:W-:-:S04]  /*0920*/  FSETP.GTU.FTZ.AND P0, PT, |R0|, +INF , PT ;  /* 0x7f8000000000780b */ /* 0x000fc80003f1c200 */
[----:B------:R-:W-:-:S13]  /*0930*/  PLOP3.LUT P0, PT, P0, P1, PT, 0xf8, 0x8f ;  /* 0x00000000008f781c */ /* 0x000fda0000703f70 */
[----:B------:R-:W-:Y:S05]  /*0940*/  @P0 BRA `(.L_x_13) ;  /* 0x00000004004c0947 */ /* 0x000fea0003800000 */
[----:B------:R-:W-:-:S13]  /*0950*/  LOP3.LUT P0, RZ, R13, 0x7fffffff, R12, 0xc8, !PT ;  /* 0x7fffffff0dff7812 */ /* 0x000fda000780c80c */
[----:B------:R-:W-:Y:S05]  /*0960*/  @!P0 BRA `(.L_x_14) ;  /* 0x00000004003c8947 */ /* 0x000fea0003800000 */
[C---:B------:R-:W-:Y:S02]  /*0970*/  FSETP.NEU.FTZ.AND P2, PT, |R0|.reuse, +INF , PT ;  /* 0x7f8000000000780b */ /* 0x040fe40003f5d200 */
[----:B------:R-:W-:Y:S02]  /*0980*/  FSETP.NEU.FTZ.AND P1, PT, |R3|, +INF , PT ;  /* 0x7f8000000300780b */ /* 0x000fe40003f3d200 */
[----:B------:R-:W-:-:S11]  /*0990*/  FSETP.NEU.FTZ.AND P0, PT, |R0|, +INF , PT ;  /* 0x7f8000000000780b */ /* 0x000fd60003f1d200 */
[----:B------:R-:W-:Y:S05]  /*09a0*/  @!P1 BRA !P2, `(.L_x_14) ;  /* 0x00000004002c9947 */ /* 0x000fea0005000000 */
[----:B------:R-:W-:-:S04]  /*09b0*/  LOP3.LUT P2, RZ, R12, 0x7fffffff, RZ, 0xc0, !PT ;  /* 0x7fffffff0cff7812 */ /* 0x000fc8000784c0ff */
[----:B------:R-:W-:-:S13]  /*09c0*/  PLOP3.LUT P1, PT, P1, P2, PT, 0x2f, 0xf2 ;  /* 0x0000000000f2781c */ /* 0x000fda0000f24577 */
[----:B------:R-:W-:Y:S05]  /*09d0*/  @P1 BRA `(.L_x_15) ;  /* 0x0000000400181947 */ /* 0x000fea0003800000 */
[----:B------:R-:W-:-:S04]  /*09e0*/  LOP3.LUT P1, RZ, R13, 0x7fffffff, RZ, 0xc0, !PT ;  /* 0x7fffffff0dff7812 */ /* 0x000fc8000782c0ff */
[----:B------:R-:W-:-:S13]  /*09f0*/  PLOP3.LUT P0, PT, P0, P1, PT, 0x2f, 0xf2 ;  /* 0x0000000000f2781c */ /* 0x000fda0000702577 */
[----:B------:R-:W-:Y:S05]  /*0a00*/  @P0 BRA `(.L_x_16) ;  /* 0x0000000400000947 */ /* 0x000fea0003800000 */
[----:B------:R-:W-:Y:S02]  /*0a10*/  ISETP.GE.AND P0, PT, R15, RZ, PT ;  /* 0x000000ff0f00720c */ /* 0x000fe40003f06270 */
[----:B------:R-:W-:-:S11]  /*0a20*/  ISETP.GE.AND P1, PT, R14, RZ, PT ;  /* 0x000000ff0e00720c */ /* 0x000fd60003f26270 */
[----:B------:R-:W-:Y:S01]  /*0a30*/  @P0 IMAD.MOV.U32 R10, RZ, RZ, RZ ;  /* 0x000000ffff0a0224 */ /* 0x000fe200078e00ff */
[----:B------:R-:W-:Y:S01]  /*0a40*/  @!P0 MOV R10, 0xffffffc0 ;  /* 0xffffffc0000a8802 */ /* 0x000fe20000000f00 */
[----:B------:R-:W-:Y:S01]  /*0a50*/  @!P0 FFMA R12, R0, 1.84467440737095516160e+19, RZ ;  /* 0x5f800000000c8823 */ /* 0x000fe200000000ff */
[----:B------:R-:W-:-:S03]  /*0a60*/  @!P1 FFMA R13, R3, 1.84467440737095516160e+19, RZ ;  /* 0x5f800000030d9823 */ /* 0x000fc600000000ff */
[----:B------:R-:W-:-:S07]  /*0a70*/  @!P1 VIADD R10, R10, 0x40 ;  /* 0x000000400a0a9836 */ /* 0x000fce0000000000 */
.L_x_12:
[----:B------:R-:W-:Y:S01]  /*0a80*/  LEA R0, R11, 0xc0800000, 0x17 ;  /* 0xc08000000b007811 */ /* 0x000fe200078eb8ff */
[----:B------:R-:W-:Y:S04]  /*0a90*/  BSSY.RECONVERGENT B2, `(.L_x_17) ;  /* 0x0000036000027945 */ /* 0x000fe80003800200 */
[----:B------:R-:W-:Y:S02]  /*0aa0*/  IMAD.IADD R14, R13, 0x1, -R0 ;  /* 0x000000010d0e7824 */ /* 0x000fe400078e0a00 */
[----:B------:R-:W-:Y:S02]  /*0ab0*/  VIADD R13, R16, 0xffffff81 ;  /* 0xffffff81100d7836 */ /* 0x000fe40000000000 */
[----:B------:R-:W0:Y:S01]  /*0ac0*/  MUFU.RCP R15, R14 ;  /* 0x0000000e000f7308 */ /* 0x000e220000001000 */
[----:B------:R-:W-:Y:S01]  /*0ad0*/  FADD.FTZ R17, -R14, -RZ ;  /* 0x800000ff0e117221 */ /* 0x000fe20000010100 */
[C---:B------:R-:W-:Y:S01]  /*0ae0*/  IMAD R0, R13.reuse, -0x800000, R12 ;  /* 0xff8000000d007824 */ /* 0x040fe200078e020c */
[----:B------:R-:W-:-:S05]  /*0af0*/  IADD3 R13, PT, PT, R13, 0x7f, -R11 ;  /* 0x0000007f0d0d7810 */ /* 0x000fca0007ffe80b */
[----:B------:R-:W-:Y:S02]  /*0b00*/  IMAD.IADD R13, R13, 0x1, R10 ;  /* 0x000000010d0d7824 */ /* 0x000fe400078e020a */
[----:B0-----:R-:W-:-:S04]  /*0b10*/  FFMA R16, R15, R17, 1 ;  /* 0x3f8000000f107423 */ /* 0x001fc80000000011 */
[----:B------:R-:W-:-:S04]  /*0b20*/  FFMA R19, R15, R16, R15 ;  /* 0x000000100f137223 */ /* 0x000fc8000000000f */
[----:B------:R-:W-:-:S04]  /*0b30*/  FFMA R12, R0, R19, RZ ;  /* 0x00000013000c7223 */ /* 0x000fc800000000ff */
[----:B------:R-:W-:-:S04]  /*0b40*/  FFMA R15, R17, R12, R0 ;  /* 0x0000000c110f7223 */ /* 0x000fc80000000000 */
[----:B------:R-:W-:-:S04]  /*0b50*/  FFMA R16, R19, R15, R12 ;  /* 0x0000000f13107223 */ /* 0x000fc8000000000c */
[----:B------:R-:W-:-:S04]  /*0b60*/  FFMA R17, R17, R16, R0 ;  /* 0x0000001011117223 */ /* 0x000fc80000000000 */
[----:B------:R-:W-:-:S05]  /*0b70*/  FFMA R0, R19, R17, R16 ;  /* 0x0000001113007223 */ /* 0x000fca0000000010 */
[----:B------:R-:W-:-:S04]  /*0b80*/  SHF.R.U32.HI R11, RZ, 0x17, R0 ;  /* 0x00000017ff0b7819 */ /* 0x000fc80000011600 */
[----:B------:R-:W-:-:S05]  /*0b90*/  LOP3.LUT R11, R11, 0xff, RZ, 0xc0, !PT ;  /* 0x000000ff0b0b7812 */ /* 0x000fca00078ec0ff */
[----:B------:R-:W-:-:S04]  /*0ba0*/  IMAD.IADD R14, R11, 0x1, R13 ;  /* 0x000000010b0e7824 */ /* 0x000fc800078e020d */
[----:B------:R-:W-:-:S05]  /*0bb0*/  VIADD R10, R14, 0xffffffff ;  /* 0xffffffff0e0a7836 */ /* 0x000fca0000000000 */
[----:B------:R-:W-:-:S13]  /*0bc0*/  ISETP.GE.U32.AND P0, PT, R10, 0xfe, PT ;  /* 0x000000fe0a00780c */ /* 0x000fda0003f06070 */
[----:B------:R-:W-:Y:S05]  /*0bd0*/  @!P0 BRA `(.L_x_18) ;  /* 0x0000000000808947 */ /* 0x000fea0003800000 */
[----:B------:R-:W-:-:S13]  /*0be0*/  ISETP.GT.AND P0, PT, R14, 0xfe, PT ;  /* 0x000000fe0e00780c */ /* 0x000fda0003f04270 */
[----:B------:R-:W-:Y:S05]  /*0bf0*/  @P0 BRA `(.L_x_19) ;  /* 0x00000000006c0947 */ /* 0x000fea0003800000 */
[----:B------:R-:W-:-:S13]  /*0c00*/  ISETP.GE.AND P0, PT, R14, 0x1, PT ;  /* 0x000000010e00780c */ /* 0x000fda0003f06270 */
[----:B------:R-:W-:Y:S05]  /*0c10*/  @P0 BRA `(.L_x_20) ;  /* 0x0000000000740947 */ /* 0x000fea0003800000 */
[----:B------:R-:W-:Y:S02]  /*0c20*/  ISETP.GE.AND P0, PT, R14, -0x18, PT ;  /* 0xffffffe80e00780c */ /* 0x000fe40003f06270 */
[----:B------:R-:W-:-:S11]  /*0c30*/  LOP3.LUT R0, R0, 0x80000000, RZ, 0xc0, !PT ;  /* 0x8000000000007812 */ /* 0x000fd600078ec0ff */
[----:B------:R-:W-:Y:S05]  /*0c40*/  @!P0 BRA `(.L_x_20) ;  /* 0x0000000000688947 */ /* 0x000fea0003800000 */
[CCC-:B------:R-:W-:Y:S01]  /*0c50*/  FFMA.RZ R10, R19.reuse, R17.reuse, R16.reuse ;  /* 0x00000011130a7223 */ /* 0x1c0fe2000000c010 */
[C---:B------:R-:W-:Y:S01]  /*0c60*/  IADD3 R13, PT, PT, R14.reuse, 0x20, RZ ;  /* 0x000000200e0d7810 */ /* 0x040fe20007ffe0ff */
[CCC-:B------:R-:W-:Y:S01]  /*0c70*/  FFMA.RM R11, R19.reuse, R17.reuse, R16.reuse ;  /* 0x00000011130b7223 */ /* 0x1c0fe20000004010 */
[----:B------:R-:W-:Y:S02]  /*0c80*/  ISETP.NE.AND P2, PT, R14, RZ, PT ;  /* 0x000000ff0e00720c */ /* 0x000fe40003f45270 */
[----:B------:R-:W-:Y:S01]  /*0c90*/  LOP3.LUT R12, R10, 0x7fffff, RZ, 0xc0, !PT ;  /* 0x007fffff0a0c7812 */ /* 0x000fe200078ec0ff */
[----:B------:R-:W-:Y:S01]  /*0ca0*/  FFMA.RP R10, R19, R17, R16 ;  /* 0x00000011130a7223 */ /* 0x000fe20000008010 */
[----:B------:R-:W-:Y:S01]  /*0cb0*/  ISETP.NE.AND P1, PT, R14, RZ, PT ;  /* 0x000000ff0e00720c */ /* 0x000fe20003f25270 */
[----:B------:R-:W-:Y:S01]  /*0cc0*/  IMAD.MOV R14, RZ, RZ, -R14 ;  /* 0x000000ffff0e7224 */ /* 0x000fe200078e0a0e */
[----:B------:R-:W-:Y:S02]  /*0cd0*/  LOP3.LUT R12, R12, 0x800000, RZ, 0xfc, !PT ;  /* 0x008000000c0c7812 */ /* 0x000fe400078efcff */
[----:B------:R-:W-:-:S02]  /*0ce0*/  FSETP.NEU.FTZ.AND P0, PT, R10, R11, PT ;  /* 0x0000000b0a00720b */ /* 0x000fc40003f1d000 */
[----:B------:R-:W-:Y:S02]  /*0cf0*/  SHF.L.U32 R13, R12, R13, RZ ;  /* 0x0000000d0c0d7219 */ /* 0x000fe400000006ff */
[----:B------:R-:W-:Y:S02]  /*0d00*/  SEL R11, R14, RZ, P2 ;  /* 0x000000ff0e0b7207 */ /* 0x000fe40001000000 */
[----:B------:R-:W-:Y:S02]  /*0d10*/  ISETP.NE.AND P1, PT, R13, RZ, P1 ;  /* 0x000000ff0d00720c */ /* 0x000fe40000f25270 */
[----:B------:R-:W-:Y:S02]  /*0d20*/  SHF.R.U32.HI R11, RZ, R11, R12 ;  /* 0x0000000bff0b7219 */ /* 0x000fe4000001160c */
[----:B------:R-:W-:Y:S02]  /*0d30*/  PLOP3.LUT P0, PT, P0, P1, PT, 0xf8, 0x8f ;  /* 0x00000000008f781c */ /* 0x000fe40000703f70 */
[----:B------:R-:W-:-:S02]  /*0d40*/  SHF.R.U32.HI R13, RZ, 0x1, R11 ;  /* 0x00000001ff0d7819 */ /* 0x000fc4000001160b */
[----:B------:R-:W-:-:S04]  /*0d50*/  SEL R10, RZ, 0x1, !P0 ;  /* 0x00000001ff0a7807 */ /* 0x000fc80004000000 */
[----:B------:R-:W-:-:S04]  /*0d60*/  LOP3.LUT R10, R10, 0x1, R13, 0xf8, !PT ;  /* 0x000000010a0a7812 */ /* 0x000fc800078ef80d */
[----:B------:R-:W-:-:S05]  /*0d70*/  LOP3.LUT R10, R10, R11, RZ, 0xc0, !PT ;  /* 0x0000000b0a0a7212 */ /* 0x000fca00078ec0ff */
[----:B------:R-:W-:-:S05]  /*0d80*/  IMAD.IADD R13, R13, 0x1, R10 ;  /* 0x000000010d0d7824 */ /* 0x000fca00078e020a */
[----:B------:R-:W-:Y:S01]  /*0d90*/  LOP3.LUT R0, R13, R0, RZ, 0xfc, !PT ;  /* 0x000000000d007212 */ /* 0x000fe200078efcff */
[----:B------:R-:W-:Y:S06]  /*0da0*/  BRA `(.L_x_20) ;  /* 0x0000000000107947 */ /* 0x000fec0003800000 */
.L_x_19:
[----:B------:R-:W-:-:S04]  /*0db0*/  LOP3.LUT R0, R0, 0x80000000, RZ, 0xc0, !PT ;  /* 0x8000000000007812 */ /* 0x000fc800078ec0ff */
[----:B------:R-:W-:Y:S01]  /*0dc0*/  LOP3.LUT R0, R0, 0x7f800000, RZ, 0xfc, !PT ;  /* 0x7f80000000007812 */ /* 0x000fe200078efcff */
[----:B------:R-:W-:Y:S06]  /*0dd0*/  BRA `(.L_x_20) ;  /* 0x0000000000047947 */ /* 0x000fec0003800000 */
.L_x_18:
[----:B------:R-:W-:-:S07]  /*0de0*/  IMAD R0, R13, 0x800000, R0 ;  /* 0x008000000d007824 */ /* 0x000fce00078e0200 */
.L_x_20:
[----:B------:R-:W-:Y:S05]  /*0df0*/  BSYNC.RECONVERGENT B2 ;  /* 0x0000000000027941 */ /* 0x000fea0003800200 */
.L_x_17:
[----:B------:R-:W-:Y:S05]  /*0e00*/  BRA `(.L_x_21) ;  /* 0x0000000000207947 */ /* 0x000fea0003800000 */
.L_x_16:
[----:B------:R-:W-:-:S04]  /*0e10*/  LOP3.LUT R0, R13, 0x80000000, R12, 0x48, !PT ;  /* 0x800000000d007812 */ /* 0x000fc800078e480c */
[----:B------:R-:W-:Y:S01]  /*0e20*/  LOP3.LUT R0, R0, 0x7f800000, RZ, 0xfc, !PT ;  /* 0x7f80000000007812 */ /* 0x000fe200078efcff */
[----:B------:R-:W-:Y:S06]  /*0e30*/  BRA `(.L_x_21) ;  /* 0x0000000000147947 */ /* 0x000fec0003800000 */
.L_x_15:
[----:B------:R-:W-:Y:S01]  /*0e40*/  LOP3.LUT R0, R13, 0x80000000, R12, 0x48, !PT ;  /* 0x800000000d007812 */ /* 0x000fe200078e480c */
[----:B------:R-:W-:Y:S06]  /*0e50*/  BRA `(.L_x_21) ;  /* 0x00000000000c7947 */ /* 0x000fec0003800000 */
.L_x_14:
[----:B------:R-:W0:Y:S01]  /*0e60*/  MUFU.RSQ R0, -QNAN ;  /* 0xffc0000000007908 */ /* 0x000e220000001400 */
[----:B------:R-:W-:Y:S05]  /*0e70*/  BRA `(.L_x_21) ;  /* 0x0000000000047947 */ /* 0x000fea0003800000 */
.L_x_13:
[----:B------:R-:W-:-:S07]  /*0e80*/  FADD.FTZ R0, R0, R3 ;  /* 0x0000000300007221 */ /* 0x000fce0000010000 */
.L_x_21:
[----:B------:R-:W-:Y:S05]  /*0e90*/  BSYNC.RECONVERGENT B1 ;  /* 0x0000000000017941 */ /* 0x000fea0003800200 */
.L_x_11:
[----:B------:R-:W-:Y:S02]  /*0ea0*/  IMAD.MOV.U32 R10, RZ, RZ, R4 ;  /* 0x000000ffff0a7224 */ /* 0x000fe400078e0004 */
[----:B------:R-:W-:-:S04]  /*0eb0*/  IMAD.MOV.U32 R11, RZ, RZ, 0x0 ;  /* 0x00000000ff0b7424 */ /* 0x000fc800078e00ff */
[----:B0-----:R-:W-:Y:S05]  /*0ec0*/  RET.REL.NODEC R10 `(_Z13softmaxKernelPfS_iii) ;  /* 0xfffffff00a4c7950 */ /* 0x001fea0003c3ffff */
.L_x_22:
[----:B------:R-:W-:-:S00]  /*0ed0*/  BRA `(.L_x_22) ;  /* 0xfffffffc00fc7947 */ /* 0x000fc0000383ffff */
[----:B------:R-:W-:-:S00]  /*0ee0*/  NOP ;  /* 0x0000000000007918 */ /* 0x000fc00000000000 */
        /* <DEDUP_REMOVED lines=9> */
.L_x_23:


//--------------------- .nv.shared._Z13softmaxKernelPfS_iii --------------------------
	.section	.nv.shared._Z13softmaxKernelPfS_iii,"aw",@nobits
	.sectionflags	@""
	.align	4
.nv.shared._Z13softmaxKernelPfS_iii:
	.zero		1288


//--------------------- .nv.shared.reserved.0     --------------------------
	.section	.nv.shared.reserved.0,"aw",@nobits
	.weak		__nv_reservedSMEM_offset_0_alias
	.size		__nv_reservedSMEM_offset_0_alias, 0, 64
	.other		__nv_reservedSMEM_offset_0_alias,@"STO_CUDA_RESERVED_SHARED STV_DEFAULT"
__nv_reservedSMEM_offset_0_alias:
	.zero		0
	.zero		64


//--------------------- .nv.constant0._Z13softmaxKernelPfS_iii --------------------------
	.section	.nv.constant0._Z13softmaxKernelPfS_iii,"a",@progbits
	.sectionflags	@""
	.align	4
.nv.constant0._Z13softmaxKernelPfS_iii:
	.zero		924


//--------------------- SYMBOLS --------------------------

	.type		.nv.reservedSmem.offset0,@object
	.size		.nv.reservedSmem.offset0,0x4
	.type		.nv.reservedSmem.cap,@object
	.size		.nv.reservedSmem.cap,0x4
